//
// Generated by NVIDIA NVVM Compiler
//
// Compiler Build ID: CL-36424714
// Cuda compilation tools, release 13.0, V13.0.88
// Based on NVVM 20.0.0
//

.version 9.0
.target sm_100
.address_size 64

	// .globl	cuda_diffusion

.visible .entry cuda_diffusion(
	.param .u64 .ptr .align 1 cuda_diffusion_param_0,
	.param .u32 cuda_diffusion_param_1,
	.param .u64 .ptr .align 1 cuda_diffusion_param_2,
	.param .u64 .ptr .align 1 cuda_diffusion_param_3
)
{
	.reg .pred 	%p<2>;
	.reg .b32 	%r<10>;
	.reg .b32 	%f<2>;
	.reg .b64 	%rd<12>;

	ld.param.u64 	%rd1, [cuda_diffusion_param_0];
	ld.param.u32 	%r2, [cuda_diffusion_param_1];
	ld.param.u64 	%rd2, [cuda_diffusion_param_2];
	ld.param.u64 	%rd3, [cuda_diffusion_param_3];
	mov.u32 	%r3, %ctaid.x;
	mov.u32 	%r4, %nctaid.y;
	mov.u32 	%r5, %ctaid.y;
	mad.lo.s32 	%r6, %r3, %r4, %r5;
	mov.u32 	%r7, %ntid.x;
	mov.u32 	%r8, %tid.x;
	mad.lo.s32 	%r1, %r6, %r7, %r8;
	setp.ge.s32 	%p1, %r1, %r2;
	@%p1 bra 	$L__BB0_2;
	cvta.to.global.u64 	%rd4, %rd1;
	cvta.to.global.u64 	%rd5, %rd2;
	cvta.to.global.u64 	%rd6, %rd3;
	mul.wide.s32 	%rd7, %r1, 4;
	add.s64 	%rd8, %rd4, %rd7;
	ld.global.u32 	%r9, [%rd8];
	mul.wide.s32 	%rd9, %r9, 4;
	add.s64 	%rd10, %rd5, %rd9;
	ld.global.f32 	%f1, [%rd10];
	add.s64 	%rd11, %rd6, %rd9;
	st.global.f32 	[%rd11], %f1;
$L__BB0_2:
	ret;

}


// ===== COMPILED SASS (sm_100) =====

	.target	sm_100

	.elftype	@"ET_EXEC"


//--------------------- .note.nv.tkinfo           --------------------------
	.section	.note.nv.tkinfo,"",@"SHT_NOTE"
	.sectionflags	@"SHF_NOTE_NV_TKINFO"
	.tkinfo
        /*0018*/ 	.word	0x00000002
        /*0030*/ 	.string	""
        /*0030*/ 	.string	"ptxas"
        /*0030*/ 	.string	"Cuda compilation tools, release 13.0, V13.0.88"
        /*0030*/ 	.string	"Build cuda_13.0.r13.0/compiler.36424714_0"
        /*0030*/ 	.string	"-arch sm_100 -m 64 "



//--------------------- .note.nv.cuinfo           --------------------------
	.section	.note.nv.cuinfo,"",@"SHT_NOTE"
	.sectionflags	@"SHF_NOTE_NV_CUINFO"
        /*0018*/ 	.short	0x0002
        /*001a*/ 	.short	0x0064
        /*001c*/ 	.short	0x0082
	.zero		2


//--------------------- .nv.info                  --------------------------
	.section	.nv.info,"",@"SHT_CUDA_INFO"
	.align	4


	//----- nvinfo : EIATTR_REGCOUNT
	.align		4
        /*0000*/ 	.byte	0x04, 0x2f
        /*0002*/ 	.short	(.L_1 - .L_0)
	.align		4
.L_0:
        /*0004*/ 	.word	index@(cuda_diffusion)
        /*0008*/ 	.word	0x0000000a


	//----- nvinfo : EIATTR_FRAME_SIZE
	.align		4
.L_1:
        /*000c*/ 	.byte	0x04, 0x11
        /*000e*/ 	.short	(.L_3 - .L_2)
	.align		4
.L_2:
        /*0010*/ 	.word	index@(cuda_diffusion)
        /*0014*/ 	.word	0x00000000


	//----- nvinfo : EIATTR_MIN_STACK_SIZE
	.align		4
.L_3:
        /*0018*/ 	.byte	0x04, 0x12
        /*001a*/ 	.short	(.L_5 - .L_4)
	.align		4
.L_4:
        /*001c*/ 	.word	index@(cuda_diffusion)
        /*0020*/ 	.word	0x00000000
.L_5:


//--------------------- .nv.compat                --------------------------
	.section	.nv.compat,"",@"SHT_CUDA_COMPAT_INFO"
	.align	4
        /*0000*/ 	.byte	0x02, 0x09, 0x00, 0x00, 0x02, 0x02, 0x01, 0x00, 0x02, 0x05, 0x05, 0x00, 0x03, 0x07, 0x01, 0x01
        /*0010*/ 	.byte	0x02, 0x03, 0x00, 0x00, 0x02, 0x06, 0x01, 0x00, 0x04, 0x0b, 0x08, 0x00, 0x09, 0x00, 0x00, 0x00
        /*0020*/ 	.byte	0x00, 0x00, 0x00, 0x00


//--------------------- .nv.info.cuda_diffusion   --------------------------
	.section	.nv.info.cuda_diffusion,"",@"SHT_CUDA_INFO"
	.sectionflags	@""
	.align	4


	//----- nvinfo : EIATTR_CUDA_API_VERSION
	.align		4
        /*0000*/ 	.byte	0x04, 0x37
        /*0002*/ 	.short	(.L_7 - .L_6)
.L_6:
        /*0004*/ 	.word	0x00000082


	//----- nvinfo : EIATTR_KPARAM_INFO
	.align		4
.L_7:
        /*0008*/ 	.byte	0x04, 0x17
        /*000a*/ 	.short	(.L_9 - .L_8)
.L_8:
        /*000c*/ 	.word	0x00000000
        /*0010*/ 	.short	0x0003
        /*0012*/ 	.short	0x0018
        /*0014*/ 	.byte	0x00, 0xf5, 0x21, 0x00


	//----- nvinfo : EIATTR_KPARAM_INFO
	.align		4
.L_9:
        /*0018*/ 	.byte	0x04, 0x17
        /*001a*/ 	.short	(.L_11 - .L_10)
.L_10:
        /*001c*/ 	.word	0x00000000
        /*0020*/ 	.short	0x0002
        /*0022*/ 	.short	0x0010
        /*0024*/ 	.byte	0x00, 0xf5, 0x21, 0x00


	//----- nvinfo : EIATTR_KPARAM_INFO
	.align		4
.L_11:
        /*0028*/ 	.byte	0x04, 0x17
        /*002a*/ 	.short	(.L_13 - .L_12)
.L_12:
        /*002c*/ 	.word	0x00000000
        /*0030*/ 	.short	0x0001
        /*0032*/ 	.short	0x0008
        /*0034*/ 	.byte	0x00, 0xf0, 0x11, 0x00


	//----- nvinfo : EIATTR_KPARAM_INFO
	.align		4
.L_13:
        /*0038*/ 	.byte	0x04, 0x17
        /*003a*/ 	.short	(.L_15 - .L_14)
.L_14:
        /*003c*/ 	.word	0x00000000
        /*0040*/ 	.short	0x0000
        /*0042*/ 	.short	0x0000
        /*0044*/ 	.byte	0x00, 0xf5, 0x21, 0x00


	//----- nvinfo : EIATTR_SPARSE_MMA_MASK
	.align		4
.L_15:
        /*0048*/ 	.byte	0x03, 0x50
        /*004a*/ 	.short	0x0000


	//----- nvinfo : EIATTR_MAXREG_COUNT
	.align		4
        /*004c*/ 	.byte	0x03, 0x1b
        /*004e*/ 	.short	0x00ff


	//----- nvinfo : EIATTR_MERCURY_ISA_VERSION
	.align		4
        /*0050*/ 	.byte	0x03, 0x5f
        /*0052*/ 	.short	0x0101


	//----- nvinfo : EIATTR_VRC_CTA_INIT_COUNT
	.align		4
        /*0054*/ 	.byte	0x02, 0x4a
	.zero		1
	.zero		1


	//----- nvinfo : EIATTR_EXIT_INSTR_OFFSETS
	.align		4
        /*0058*/ 	.byte	0x04, 0x1c
        /*005a*/ 	.short	(.L_17 - .L_16)


	//   ....[0]....
.L_16:
        /*005c*/ 	.word	0x000000a0


	//   ....[1]....
        /*0060*/ 	.word	0x00000150


	//----- nvinfo : EIATTR_CBANK_PARAM_SIZE
	.align		4
.L_17:
        /*0064*/ 	.byte	0x03, 0x19
        /*0066*/ 	.short	0x0020


	//----- nvinfo : EIATTR_PARAM_CBANK
	.align		4
        /*0068*/ 	.byte	0x04, 0x0a
        /*006a*/ 	.short	(.L_19 - .L_18)
	.align		4
.L_18:
        /*006c*/ 	.word	index@(.nv.constant0.cuda_diffusion)
        /*0070*/ 	.short	0x0380
        /*0072*/ 	.short	0x0020


	//----- nvinfo : EIATTR_SW_WAR
	.align		4
.L_19:
        /*0074*/ 	.byte	0x04, 0x36
        /*0076*/ 	.short	(.L_21 - .L_20)
.L_20:
        /*0078*/ 	.word	0x00000008
.L_21:


//--------------------- .nv.callgraph             --------------------------
	.section	.nv.callgraph,"",@"SHT_CUDA_CALLGRAPH"
	.align	4
	.sectionentsize	8
	.align		4
        /*0000*/ 	.word	0x00000000
	.align		4
        /*0004*/ 	.word	0xffffffff
	.align		4
        /*0008*/ 	.word	0x00000000
	.align		4
        /*000c*/ 	.word	0xfffffffe
	.align		4
        /*0010*/ 	.word	0x00000000
	.align		4
        /*0014*/ 	.word	0xfffffffd
	.align		4
        /*0018*/ 	.word	0x00000000
	.align		4
        /*001c*/ 	.word	0xfffffffc


//--------------------- .text.cuda_diffusion      --------------------------
	.section	.text.cuda_diffusion,"ax",@progbits
	.align	128
        .global         cuda_diffusion
        .type           cuda_diffusion,@function
        .size           cuda_diffusion,(.L_x_1 - cuda_diffusion)
        .other          cuda_diffusion,@"STO_CUDA_ENTRY STV_DEFAULT"
cuda_diffusion:
.text.cuda_diffusion:
[----:B------:R-:W-:Y:S01]  /*0000*/  LDC R1, c[0x0][0x37c] ;  /* 0x0000df00ff017b82 */ /* 0x000fe20000000800 */
[----:B------:R-:W0:Y:S07]  /*0010*/  S2R R0, SR_TID.X ;  /* 0x0000000000007919 */ /* 0x000e2e0000002100 */
[----:B------:R-:W-:Y:S01]  /*0020*/  S2UR UR4, SR_CTAID.X ;  /* 0x00000000000479c3 */ /* 0x000fe20000002500 */
[----:B------:R-:W1:Y:S01]  /*0030*/  LDCU UR5, c[0x0][0x374] ;  /* 0x00006e80ff0577ac */ /* 0x000e620008000800 */
[----:B------:R-:W2:Y:S06]  /*0040*/  LDCU UR7, c[0x0][0x388] ;  /* 0x00007100ff0777ac */ /* 0x000eac0008000800 */
[----:B------:R-:W1:Y:S08]  /*0050*/  S2UR UR6, SR_CTAID.Y ;  /* 0x00000000000679c3 */ /* 0x000e700000002600 */
[----:B------:R-:W0:Y:S01]  /*0060*/  LDC R5, c[0x0][0x360] ;  /* 0x0000d800ff057b82 */ /* 0x000e220000000800 */
[----:B-1----:R-:W-:-:S06]  /*0070*/  UIMAD UR4, UR4, UR5, UR6 ;  /* 0x00000005040472a4 */ /* 0x002fcc000f8e0206 */
[----:B0-----:R-:W-:-:S05]  /*0080*/  IMAD R5, R5, UR4, R0 ;  /* 0x0000000405057c24 */ /* 0x001fca000f8e0200 */
[----:B--2---:R-:W-:-:S13]  /*0090*/  ISETP.GE.AND P0, PT, R5, UR7, PT ;  /* 0x0000000705007c0c */ /* 0x004fda000bf06270 */
[----:B------:R-:W-:Y:S05]  /*00a0*/  @P0 EXIT ;  /* 0x000000000000094d */ /* 0x000fea0003800000 */
[----:B------:R-:W0:Y:S01]  /*00b0*/  LDC.64 R2, c[0x0][0x380] ;  /* 0x0000e000ff027b82 */ /* 0x000e220000000a00 */
[----:B------:R-:W1:Y:S07]  /*00c0*/  LDCU.64 UR4, c[0x0][0x358] ;  /* 0x00006b00ff0477ac */ /* 0x000e6e0008000a00 */
[----:B------:R-:W2:Y:S01]  /*00d0*/  LDC.64 R6, c[0x0][0x398] ;  /* 0x0000e600ff067b82 */ /* 0x000ea20000000a00 */
[----:B0-----:R-:W-:-:S07]  /*00e0*/  IMAD.WIDE R2, R5, 0x4, R2 ;  /* 0x0000000405027825 */ /* 0x001fce00078e0202 */
[----:B------:R-:W0:Y:S01]  /*00f0*/  LDC.64 R4, c[0x0][0x390] ;  /* 0x0000e400ff047b82 */ /* 0x000e220000000a00 */
[----:B-1----:R-:W0:Y:S02]  /*0100*/  LDG.E R3, desc[UR4][R2.64] ;  /* 0x0000000402037981 */ /* 0x002e24000c1e1900 */
[----:B0-----:R-:W-:-:S06]  /*0110*/  IMAD.WIDE R4, R3, 0x4, R4 ;  /* 0x0000000403047825 */ /* 0x001fcc00078e0204 */
[----:B------:R-:W3:Y:S01]  /*0120*/  LDG.E R5, desc[UR4][R4.64] ;  /* 0x0000000404057981 */ /* 0x000ee2000c1e1900 */
[----:B--2---:R-:W-:-:S05]  /*0130*/  IMAD.WIDE R6, R3, 0x4, R6 ;  /* 0x0000000403067825 */ /* 0x004fca00078e0206 */
[----:B---3--:R-:W-:Y:S01]  /*0140*/  STG.E desc[UR4][R6.64], R5 ;  /* 0x0000000506007986 */ /* 0x008fe2000c101904 */
[----:B------:R-:W-:Y:S05]  /*0150*/  EXIT ;  /* 0x000000000000794d */ /* 0x000fea0003800000 */
.L_x_0:
[----:B------:R-:W-:-:S00]  /*0160*/  BRA `(.L_x_0) ;  /* 0xfffffffc00fc7947 */ /* 0x000fc0000383ffff */
[----:B------:R-:W-:-:S00]  /*0170*/  NOP ;  /* 0x0000000000007918 */ /* 0x000fc00000000000 */
        /* <DEDUP_REMOVED lines=8> */
.L_x_1:


//--------------------- .nv.shared.reserved.0     --------------------------
	.section	.nv.shared.reserved.0,"aw",@nobits
	.weak		__nv_reservedSMEM_offset_0_alias
	.size		__nv_reservedSMEM_offset_0_alias, 0, 64
	.other		__nv_reservedSMEM_offset_0_alias,@"STO_CUDA_RESERVED_SHARED STV_DEFAULT"
__nv_reservedSMEM_offset_0_alias:
	.zero		0
	.zero		64


//--------------------- .nv.constant0.cuda_diffusion --------------------------
	.section	.nv.constant0.cuda_diffusion,"a",@progbits
	.sectionflags	@""
	.align	4
.nv.constant0.cuda_diffusion:
	.zero		928


//--------------------- SYMBOLS --------------------------

	.type		.nv.reservedSmem.offset0,@object
	.size		.nv.reservedSmem.offset0,0x4
